//
// Generated by NVIDIA NVVM Compiler
//
// Compiler Build ID: CL-36424714
// Cuda compilation tools, release 13.0, V13.0.88
// Based on NVVM 20.0.0
//

.version 9.0
.target sm_100
.address_size 64

	// .globl	_Z13top_down_stepPiS_iS_S_

.visible .entry _Z13top_down_stepPiS_iS_S_(
	.param .u64 .ptr .align 1 _Z13top_down_stepPiS_iS_S__param_0,
	.param .u64 .ptr .align 1 _Z13top_down_stepPiS_iS_S__param_1,
	.param .u32 _Z13top_down_stepPiS_iS_S__param_2,
	.param .u64 .ptr .align 1 _Z13top_down_stepPiS_iS_S__param_3,
	.param .u64 .ptr .align 1 _Z13top_down_stepPiS_iS_S__param_4
)
{
	.reg .pred 	%p<12>;
	.reg .b32 	%r<45>;
	.reg .b64 	%rd<30>;

	ld.param.u64 	%rd12, [_Z13top_down_stepPiS_iS_S__param_0];
	ld.param.u64 	%rd13, [_Z13top_down_stepPiS_iS_S__param_1];
	ld.param.u32 	%r17, [_Z13top_down_stepPiS_iS_S__param_2];
	ld.param.u64 	%rd11, [_Z13top_down_stepPiS_iS_S__param_3];
	ld.param.u64 	%rd14, [_Z13top_down_stepPiS_iS_S__param_4];
	cvta.to.global.u64 	%rd1, %rd12;
	cvta.to.global.u64 	%rd2, %rd14;
	cvta.to.global.u64 	%rd3, %rd13;
	mov.u32 	%r18, %tid.x;
	mov.u32 	%r19, %ctaid.x;
	mov.u32 	%r20, %ntid.x;
	mad.lo.s32 	%r1, %r19, %r20, %r18;
	mul.wide.u32 	%rd15, %r1, 4;
	add.s64 	%rd16, %rd3, %rd15;
	ld.global.u32 	%r21, [%rd16];
	setp.ne.s32 	%p1, %r21, %r17;
	@%p1 bra 	$L__BB0_18;
	cvta.to.global.u64 	%rd17, %rd11;
	add.s64 	%rd19, %rd17, %rd15;
	ld.global.u32 	%r2, [%rd19];
	add.s32 	%r22, %r1, 1;
	mul.wide.u32 	%rd20, %r22, 4;
	add.s64 	%rd21, %rd17, %rd20;
	ld.global.u32 	%r3, [%rd21];
	setp.ge.s32 	%p2, %r2, %r3;
	@%p2 bra 	$L__BB0_18;
	add.s32 	%r4, %r17, 1;
	sub.s32 	%r23, %r3, %r2;
	and.b32  	%r5, %r23, 3;
	setp.eq.s32 	%p3, %r5, 0;
	mov.u32 	%r42, %r2;
	@%p3 bra 	$L__BB0_7;
	neg.s32 	%r40, %r5;
	mov.u32 	%r42, %r2;
$L__BB0_4:
	.pragma "nounroll";
	mul.wide.s32 	%rd22, %r42, 4;
	add.s64 	%rd23, %rd2, %rd22;
	ld.global.u32 	%r24, [%rd23];
	mul.wide.s32 	%rd24, %r24, 4;
	add.s64 	%rd4, %rd3, %rd24;
	ld.global.u32 	%r25, [%rd4];
	setp.ne.s32 	%p4, %r25, -1;
	@%p4 bra 	$L__BB0_6;
	st.global.u32 	[%rd4], %r4;
	atom.global.add.u32 	%r26, [%rd1], 1;
$L__BB0_6:
	add.s32 	%r42, %r42, 1;
	add.s32 	%r40, %r40, 1;
	setp.ne.s32 	%p5, %r40, 0;
	@%p5 bra 	$L__BB0_4;
$L__BB0_7:
	sub.s32 	%r27, %r2, %r3;
	setp.gt.u32 	%p6, %r27, -4;
	@%p6 bra 	$L__BB0_18;
	sub.s32 	%r43, %r42, %r3;
	add.s64 	%rd5, %rd2, 8;
$L__BB0_9:
	mul.wide.s32 	%rd25, %r42, 4;
	add.s64 	%rd6, %rd5, %rd25;
	ld.global.u32 	%r28, [%rd6+-8];
	mul.wide.s32 	%rd26, %r28, 4;
	add.s64 	%rd7, %rd3, %rd26;
	ld.global.u32 	%r29, [%rd7];
	setp.ne.s32 	%p7, %r29, -1;
	@%p7 bra 	$L__BB0_11;
	st.global.u32 	[%rd7], %r4;
	atom.global.add.u32 	%r30, [%rd1], 1;
$L__BB0_11:
	ld.global.u32 	%r31, [%rd6+-4];
	mul.wide.s32 	%rd27, %r31, 4;
	add.s64 	%rd8, %rd3, %rd27;
	ld.global.u32 	%r32, [%rd8];
	setp.ne.s32 	%p8, %r32, -1;
	@%p8 bra 	$L__BB0_13;
	st.global.u32 	[%rd8], %r4;
	atom.global.add.u32 	%r33, [%rd1], 1;
$L__BB0_13:
	ld.global.u32 	%r34, [%rd6];
	mul.wide.s32 	%rd28, %r34, 4;
	add.s64 	%rd9, %rd3, %rd28;
	ld.global.u32 	%r35, [%rd9];
	setp.ne.s32 	%p9, %r35, -1;
	@%p9 bra 	$L__BB0_15;
	st.global.u32 	[%rd9], %r4;
	atom.global.add.u32 	%r36, [%rd1], 1;
$L__BB0_15:
	ld.global.u32 	%r37, [%rd6+4];
	mul.wide.s32 	%rd29, %r37, 4;
	add.s64 	%rd10, %rd3, %rd29;
	ld.global.u32 	%r38, [%rd10];
	setp.ne.s32 	%p10, %r38, -1;
	@%p10 bra 	$L__BB0_17;
	st.global.u32 	[%rd10], %r4;
	atom.global.add.u32 	%r39, [%rd1], 1;
$L__BB0_17:
	add.s32 	%r42, %r42, 4;
	add.s32 	%r43, %r43, 4;
	setp.ne.s32 	%p11, %r43, 0;
	@%p11 bra 	$L__BB0_9;
$L__BB0_18:
	ret;

}
	// .globl	_Z14bottom_up_stepPiS_iS_S_
.visible .entry _Z14bottom_up_stepPiS_iS_S_(
	.param .u64 .ptr .align 1 _Z14bottom_up_stepPiS_iS_S__param_0,
	.param .u64 .ptr .align 1 _Z14bottom_up_stepPiS_iS_S__param_1,
	.param .u32 _Z14bottom_up_stepPiS_iS_S__param_2,
	.param .u64 .ptr .align 1 _Z14bottom_up_stepPiS_iS_S__param_3,
	.param .u64 .ptr .align 1 _Z14bottom_up_stepPiS_iS_S__param_4
)
{
	.reg .pred 	%p<5>;
	.reg .b32 	%r<17>;
	.reg .b64 	%rd<19>;

	ld.param.u64 	%rd4, [_Z14bottom_up_stepPiS_iS_S__param_0];
	ld.param.u64 	%rd7, [_Z14bottom_up_stepPiS_iS_S__param_1];
	ld.param.u32 	%r6, [_Z14bottom_up_stepPiS_iS_S__param_2];
	ld.param.u64 	%rd5, [_Z14bottom_up_stepPiS_iS_S__param_3];
	ld.param.u64 	%rd6, [_Z14bottom_up_stepPiS_iS_S__param_4];
	cvta.to.global.u64 	%rd1, %rd7;
	mov.u32 	%r7, %tid.x;
	mov.u32 	%r8, %ctaid.x;
	mov.u32 	%r9, %ntid.x;
	mad.lo.s32 	%r1, %r8, %r9, %r7;
	mul.wide.u32 	%rd8, %r1, 4;
	add.s64 	%rd2, %rd1, %rd8;
	ld.global.u32 	%r10, [%rd2];
	setp.ne.s32 	%p1, %r10, -1;
	@%p1 bra 	$L__BB1_6;
	cvta.to.global.u64 	%rd9, %rd5;
	add.s64 	%rd11, %rd9, %rd8;
	ld.global.u32 	%r16, [%rd11];
	add.s32 	%r11, %r1, 1;
	mul.wide.u32 	%rd12, %r11, 4;
	add.s64 	%rd13, %rd9, %rd12;
	ld.global.u32 	%r3, [%rd13];
	setp.ge.s32 	%p2, %r16, %r3;
	@%p2 bra 	$L__BB1_6;
	cvta.to.global.u64 	%rd3, %rd6;
	bra.uni 	$L__BB1_4;
$L__BB1_3:
	add.s32 	%r16, %r16, 1;
	setp.eq.s32 	%p4, %r16, %r3;
	@%p4 bra 	$L__BB1_6;
$L__BB1_4:
	mul.wide.s32 	%rd14, %r16, 4;
	add.s64 	%rd15, %rd3, %rd14;
	ld.global.u32 	%r12, [%rd15];
	mul.wide.s32 	%rd16, %r12, 4;
	add.s64 	%rd17, %rd1, %rd16;
	ld.global.u32 	%r13, [%rd17];
	setp.ne.s32 	%p3, %r13, %r6;
	@%p3 bra 	$L__BB1_3;
	add.s32 	%r14, %r6, 1;
	st.global.u32 	[%rd2], %r14;
	cvta.to.global.u64 	%rd18, %rd4;
	atom.global.add.u32 	%r15, [%rd18], 1;
$L__BB1_6:
	ret;

}


// ===== COMPILED SASS (sm_100) =====

	.target	sm_100

	.elftype	@"ET_EXEC"


//--------------------- .note.nv.tkinfo           --------------------------
	.section	.note.nv.tkinfo,"",@"SHT_NOTE"
	.sectionflags	@"SHF_NOTE_NV_TKINFO"
	.tkinfo
        /*0018*/ 	.word	0x00000002
        /*0030*/ 	.string	""
        /*0030*/ 	.string	"ptxas"
        /*0030*/ 	.string	"Cuda compilation tools, release 13.0, V13.0.88"
        /*0030*/ 	.string	"Build cuda_13.0.r13.0/compiler.36424714_0"
        /*0030*/ 	.string	"-arch sm_100 -m 64 "



//--------------------- .note.nv.cuinfo           --------------------------
	.section	.note.nv.cuinfo,"",@"SHT_NOTE"
	.sectionflags	@"SHF_NOTE_NV_CUINFO"
        /*0018*/ 	.short	0x0002
        /*001a*/ 	.short	0x0064
        /*001c*/ 	.short	0x0082
	.zero		2


//--------------------- .nv.info                  --------------------------
	.section	.nv.info,"",@"SHT_CUDA_INFO"
	.align	4


	//----- nvinfo : EIATTR_REGCOUNT
	.align		4
        /*0000*/ 	.byte	0x04, 0x2f
        /*0002*/ 	.short	(.L_1 - .L_0)
	.align		4
.L_0:
        /*0004*/ 	.word	index@(_Z13top_down_stepPiS_iS_S_)
        /*0008*/ 	.word	0x00000012


	//----- nvinfo : EIATTR_FRAME_SIZE
	.align		4
.L_1:
        /*000c*/ 	.byte	0x04, 0x11
        /*000e*/ 	.short	(.L_3 - .L_2)
	.align		4
.L_2:
        /*0010*/ 	.word	index@(_Z13top_down_stepPiS_iS_S_)
        /*0014*/ 	.word	0x00000000


	//----- nvinfo : EIATTR_REGCOUNT
	.align		4
.L_3:
        /*0018*/ 	.byte	0x04, 0x2f
        /*001a*/ 	.short	(.L_5 - .L_4)
	.align		4
.L_4:
        /*001c*/ 	.word	index@(_Z14bottom_up_stepPiS_iS_S_)
        /*0020*/ 	.word	0x00000012


	//----- nvinfo : EIATTR_FRAME_SIZE
	.align		4
.L_5:
        /*0024*/ 	.byte	0x04, 0x11
        /*0026*/ 	.short	(.L_7 - .L_6)
	.align		4
.L_6:
        /*0028*/ 	.word	index@(_Z14bottom_up_stepPiS_iS_S_)
        /*002c*/ 	.word	0x00000000


	//----- nvinfo : EIATTR_MIN_STACK_SIZE
	.align		4
.L_7:
        /*0030*/ 	.byte	0x04, 0x12
        /*0032*/ 	.short	(.L_9 - .L_8)
	.align		4
.L_8:
        /*0034*/ 	.word	index@(_Z14bottom_up_stepPiS_iS_S_)
        /*0038*/ 	.word	0x00000000


	//----- nvinfo : EIATTR_MIN_STACK_SIZE
	.align		4
.L_9:
        /*003c*/ 	.byte	0x04, 0x12
        /*003e*/ 	.short	(.L_11 - .L_10)
	.align		4
.L_10:
        /*0040*/ 	.word	index@(_Z13top_down_stepPiS_iS_S_)
        /*0044*/ 	.word	0x00000000
.L_11:


//--------------------- .nv.compat                --------------------------
	.section	.nv.compat,"",@"SHT_CUDA_COMPAT_INFO"
	.align	4
        /*0000*/ 	.byte	0x02, 0x09, 0x00, 0x00, 0x02, 0x02, 0x01, 0x00, 0x02, 0x05, 0x05, 0x00, 0x03, 0x07, 0x01, 0x01
        /*0010*/ 	.byte	0x02, 0x03, 0x00, 0x00, 0x02, 0x06, 0x01, 0x00, 0x04, 0x0b, 0x08, 0x00, 0x09, 0x00, 0x00, 0x00
        /*0020*/ 	.byte	0x00, 0x00, 0x00, 0x00


//--------------------- .nv.info._Z14bottom_up_stepPiS_iS_S_ --------------------------
	.section	.nv.info._Z14bottom_up_stepPiS_iS_S_,"",@"SHT_CUDA_INFO"
	.sectionflags	@""
	.align	4


	//----- nvinfo : EIATTR_CUDA_API_VERSION
	.align		4
        /*0000*/ 	.byte	0x04, 0x37
        /*0002*/ 	.short	(.L_13 - .L_12)
.L_12:
        /*0004*/ 	.word	0x00000082


	//----- nvinfo : EIATTR_KPARAM_INFO
	.align		4
.L_13:
        /*0008*/ 	.byte	0x04, 0x17
        /*000a*/ 	.short	(.L_15 - .L_14)
.L_14:
        /*000c*/ 	.word	0x00000000
        /*0010*/ 	.short	0x0004
        /*0012*/ 	.short	0x0020
        /*0014*/ 	.byte	0x00, 0xf5, 0x21, 0x00


	//----- nvinfo : EIATTR_KPARAM_INFO
	.align		4
.L_15:
        /*0018*/ 	.byte	0x04, 0x17
        /*001a*/ 	.short	(.L_17 - .L_16)
.L_16:
        /*001c*/ 	.word	0x00000000
        /*0020*/ 	.short	0x0003
        /*0022*/ 	.short	0x0018
        /*0024*/ 	.byte	0x00, 0xf5, 0x21, 0x00


	//----- nvinfo : EIATTR_KPARAM_INFO
	.align		4
.L_17:
        /*0028*/ 	.byte	0x04, 0x17
        /*002a*/ 	.short	(.L_19 - .L_18)
.L_18:
        /*002c*/ 	.word	0x00000000
        /*0030*/ 	.short	0x0002
        /*0032*/ 	.short	0x0010
        /*0034*/ 	.byte	0x00, 0xf0, 0x11, 0x00


	//----- nvinfo : EIATTR_KPARAM_INFO
	.align		4
.L_19:
        /*0038*/ 	.byte	0x04, 0x17
        /*003a*/ 	.short	(.L_21 - .L_20)
.L_20:
        /*003c*/ 	.word	0x00000000
        /*0040*/ 	.short	0x0001
        /*0042*/ 	.short	0x0008
        /*0044*/ 	.byte	0x00, 0xf5, 0x21, 0x00


	//----- nvinfo : EIATTR_KPARAM_INFO
	.align		4
.L_21:
        /*0048*/ 	.byte	0x04, 0x17
        /*004a*/ 	.short	(.L_23 - .L_22)
.L_22:
        /*004c*/ 	.word	0x00000000
        /*0050*/ 	.short	0x0000
        /*0052*/ 	.short	0x0000
        /*0054*/ 	.byte	0x00, 0xf5, 0x21, 0x00


	//----- nvinfo : EIATTR_SPARSE_MMA_MASK
	.align		4
.L_23:
        /*0058*/ 	.byte	0x03, 0x50
        /*005a*/ 	.short	0x0000


	//----- nvinfo : EIATTR_MAXREG_COUNT
	.align		4
        /*005c*/ 	.byte	0x03, 0x1b
        /*005e*/ 	.short	0x00ff


	//----- nvinfo : EIATTR_MERCURY_ISA_VERSION
	.align		4
        /*0060*/ 	.byte	0x03, 0x5f
        /*0062*/ 	.short	0x0101


	//----- nvinfo : EIATTR_INT_WARP_WIDE_INSTR_OFFSETS
	.align		4
        /*0064*/ 	.byte	0x04, 0x31
        /*0066*/ 	.short	(.L_25 - .L_24)


	//   ....[0]....
.L_24:
        /*0068*/ 	.word	0x000002d0


	//----- nvinfo : EIATTR_VRC_CTA_INIT_COUNT
	.align		4
.L_25:
        /*006c*/ 	.byte	0x02, 0x4a
	.zero		1
	.zero		1


	//----- nvinfo : EIATTR_EXIT_INSTR_OFFSETS
	.align		4
        /*0070*/ 	.byte	0x04, 0x1c
        /*0072*/ 	.short	(.L_27 - .L_26)


	//   ....[0]....
.L_26:
        /*0074*/ 	.word	0x000000a0


	//   ....[1]....
        /*0078*/ 	.word	0x00000120


	//   ....[2]....
        /*007c*/ 	.word	0x00000220


	//   ....[3]....
        /*0080*/ 	.word	0x00000340


	//----- nvinfo : EIATTR_CRS_STACK_SIZE
	.align		4
.L_27:
        /*0084*/ 	.byte	0x04, 0x1e
        /*0086*/ 	.short	(.L_29 - .L_28)
.L_28:
        /*0088*/ 	.word	0x00000000


	//----- nvinfo : EIATTR_CBANK_PARAM_SIZE
	.align		4
.L_29:
        /*008c*/ 	.byte	0x03, 0x19
        /*008e*/ 	.short	0x0028


	//----- nvinfo : EIATTR_PARAM_CBANK
	.align		4
        /*0090*/ 	.byte	0x04, 0x0a
        /*0092*/ 	.short	(.L_31 - .L_30)
	.align		4
.L_30:
        /*0094*/ 	.word	index@(.nv.constant0._Z14bottom_up_stepPiS_iS_S_)
        /*0098*/ 	.short	0x0380
        /*009a*/ 	.short	0x0028


	//----- nvinfo : EIATTR_SW_WAR
	.align		4
.L_31:
        /*009c*/ 	.byte	0x04, 0x36
        /*009e*/ 	.short	(.L_33 - .L_32)
.L_32:
        /*00a0*/ 	.word	0x00000008
.L_33:


//--------------------- .nv.info._Z13top_down_stepPiS_iS_S_ --------------------------
	.section	.nv.info._Z13top_down_stepPiS_iS_S_,"",@"SHT_CUDA_INFO"
	.sectionflags	@""
	.align	4


	//----- nvinfo : EIATTR_CUDA_API_VERSION
	.align		4
        /*0000*/ 	.byte	0x04, 0x37
        /*0002*/ 	.short	(.L_35 - .L_34)
.L_34:
        /*0004*/ 	.word	0x00000082


	//----- nvinfo : EIATTR_KPARAM_INFO
	.align		4
.L_35:
        /*0008*/ 	.byte	0x04, 0x17
        /*000a*/ 	.short	(.L_37 - .L_36)
.L_36:
        /*000c*/ 	.word	0x00000000
        /*0010*/ 	.short	0x0004
        /*0012*/ 	.short	0x0020
        /*0014*/ 	.byte	0x00, 0xf5, 0x21, 0x00


	//----- nvinfo : EIATTR_KPARAM_INFO
	.align		4
.L_37:
        /*0018*/ 	.byte	0x04, 0x17
        /*001a*/ 	.short	(.L_39 - .L_38)
.L_38:
        /*001c*/ 	.word	0x00000000
        /*0020*/ 	.short	0x0003
        /*0022*/ 	.short	0x0018
        /*0024*/ 	.byte	0x00, 0xf5, 0x21, 0x00


	//----- nvinfo : EIATTR_KPARAM_INFO
	.align		4
.L_39:
        /*0028*/ 	.byte	0x04, 0x17
        /*002a*/ 	.short	(.L_41 - .L_40)
.L_40:
        /*002c*/ 	.word	0x00000000
        /*0030*/ 	.short	0x0002
        /*0032*/ 	.short	0x0010
        /*0034*/ 	.byte	0x00, 0xf0, 0x11, 0x00


	//----- nvinfo : EIATTR_KPARAM_INFO
	.align		4
.L_41:
        /*0038*/ 	.byte	0x04, 0x17
        /*003a*/ 	.short	(.L_43 - .L_42)
.L_42:
        /*003c*/ 	.word	0x00000000
        /*0040*/ 	.short	0x0001
        /*0042*/ 	.short	0x0008
        /*0044*/ 	.byte	0x00, 0xf5, 0x21, 0x00


	//----- nvinfo : EIATTR_KPARAM_INFO
	.align		4
.L_43:
        /*0048*/ 	.byte	0x04, 0x17
        /*004a*/ 	.short	(.L_45 - .L_44)
.L_44:
        /*004c*/ 	.word	0x00000000
        /*0050*/ 	.short	0x0000
        /*0052*/ 	.short	0x0000
        /*0054*/ 	.byte	0x00, 0xf5, 0x21, 0x00


	//----- nvinfo : EIATTR_SPARSE_MMA_MASK
	.align		4
.L_45:
        /*0058*/ 	.byte	0x03, 0x50
        /*005a*/ 	.short	0x0000


	//----- nvinfo : EIATTR_MAXREG_COUNT
	.align		4
        /*005c*/ 	.byte	0x03, 0x1b
        /*005e*/ 	.short	0x00ff


	//----- nvinfo : EIATTR_MERCURY_ISA_VERSION
	.align		4
        /*0060*/ 	.byte	0x03, 0x5f
        /*0062*/ 	.short	0x0101


	//----- nvinfo : EIATTR_INT_WARP_WIDE_INSTR_OFFSETS
	.align		4
        /*0064*/ 	.byte	0x04, 0x31
        /*0066*/ 	.short	(.L_47 - .L_46)


	//   ....[0]....
.L_46:
        /*0068*/ 	.word	0x00000290


	//   ....[1]....
        /*006c*/ 	.word	0x00000460


	//   ....[2]....
        /*0070*/ 	.word	0x00000550


	//   ....[3]....
        /*0074*/ 	.word	0x00000640


	//   ....[4]....
        /*0078*/ 	.word	0x00000750


	//----- nvinfo : EIATTR_VRC_CTA_INIT_COUNT
	.align		4
.L_47:
        /*007c*/ 	.byte	0x02, 0x4a
	.zero		1
	.zero		1


	//----- nvinfo : EIATTR_EXIT_INSTR_OFFSETS
	.align		4
        /*0080*/ 	.byte	0x04, 0x1c
        /*0082*/ 	.short	(.L_49 - .L_48)


	//   ....[0]....
.L_48:
        /*0084*/ 	.word	0x000000b0


	//   ....[1]....
        /*0088*/ 	.word	0x00000130


	//   ....[2]....
        /*008c*/ 	.word	0x00000350


	//   ....[3]....
        /*0090*/ 	.word	0x000007e0


	//----- nvinfo : EIATTR_CRS_STACK_SIZE
	.align		4
.L_49:
        /*0094*/ 	.byte	0x04, 0x1e
        /*0096*/ 	.short	(.L_51 - .L_50)
.L_50:
        /*0098*/ 	.word	0x00000000


	//----- nvinfo : EIATTR_CBANK_PARAM_SIZE
	.align		4
.L_51:
        /*009c*/ 	.byte	0x03, 0x19
        /*009e*/ 	.short	0x0028


	//----- nvinfo : EIATTR_PARAM_CBANK
	.align		4
        /*00a0*/ 	.byte	0x04, 0x0a
        /*00a2*/ 	.short	(.L_53 - .L_52)
	.align		4
.L_52:
        /*00a4*/ 	.word	index@(.nv.constant0._Z13top_down_stepPiS_iS_S_)
        /*00a8*/ 	.short	0x0380
        /*00aa*/ 	.short	0x0028


	//----- nvinfo : EIATTR_SW_WAR
	.align		4
.L_53:
        /*00ac*/ 	.byte	0x04, 0x36
        /*00ae*/ 	.short	(.L_55 - .L_54)
.L_54:
        /*00b0*/ 	.word	0x00000008
.L_55:


//--------------------- .nv.callgraph             --------------------------
	.section	.nv.callgraph,"",@"SHT_CUDA_CALLGRAPH"
	.align	4
	.sectionentsize	8
	.align		4
        /*0000*/ 	.word	0x00000000
	.align		4
        /*0004*/ 	.word	0xffffffff
	.align		4
        /*0008*/ 	.word	0x00000000
	.align		4
        /*000c*/ 	.word	0xfffffffe
	.align		4
        /*0010*/ 	.word	0x00000000
	.align		4
        /*0014*/ 	.word	0xfffffffd
	.align		4
        /*0018*/ 	.word	0x00000000
	.align		4
        /*001c*/ 	.word	0xfffffffc


//--------------------- .text._Z14bottom_up_stepPiS_iS_S_ --------------------------
	.section	.text._Z14bottom_up_stepPiS_iS_S_,"ax",@progbits
	.align	128
        .global         _Z14bottom_up_stepPiS_iS_S_
        .type           _Z14bottom_up_stepPiS_iS_S_,@function
        .size           _Z14bottom_up_stepPiS_iS_S_,(.L_x_19 - _Z14bottom_up_stepPiS_iS_S_)
        .other          _Z14bottom_up_stepPiS_iS_S_,@"STO_CUDA_ENTRY STV_DEFAULT"
_Z14bottom_up_stepPiS_iS_S_:
.text._Z14bottom_up_stepPiS_iS_S_:
[----:B------:R-:W-:Y:S01]  /*0000*/  LDC R1, c[0x0][0x37c] ;  /* 0x0000df00ff017b82 */ /* 0x000fe20000000800 */
[----:B------:R-:W0:Y:S07]  /*0010*/  S2R R7, SR_TID.X ;  /* 0x0000000000077919 */ /* 0x000e2e0000002100 */
[----:B------:R-:W0:Y:S01]  /*0020*/  S2UR UR6, SR_CTAID.X ;  /* 0x00000000000679c3 */ /* 0x000e220000002500 */
[----:B------:R-:W1:Y:S07]  /*0030*/  LDCU.64 UR4, c[0x0][0x358] ;  /* 0x00006b00ff0477ac */ /* 0x000e6e0008000a00 */
[----:B------:R-:W0:Y:S08]  /*0040*/  LDC R0, c[0x0][0x360] ;  /* 0x0000d800ff007b82 */ /* 0x000e300000000800 */
[----:B------:R-:W2:Y:S01]  /*0050*/  LDC.64 R4, c[0x0][0x388] ;  /* 0x0000e200ff047b82 */ /* 0x000ea20000000a00 */
[----:B0-----:R-:W-:-:S04]  /*0060*/  IMAD R7, R0, UR6, R7 ;  /* 0x0000000600077c24 */ /* 0x001fc8000f8e0207 */
[----:B--2---:R-:W-:-:S05]  /*0070*/  IMAD.WIDE.U32 R2, R7, 0x4, R4 ;  /* 0x0000000407027825 */ /* 0x004fca00078e0004 */
[----:B-1----:R-:W2:Y:S02]  /*0080*/  LDG.E R0, desc[UR4][R2.64] ;  /* 0x0000000402007981 */ /* 0x002ea4000c1e1900 */
[----:B--2---:R-:W-:-:S13]  /*0090*/  ISETP.NE.AND P0, PT, R0, -0x1, PT ;  /* 0xffffffff0000780c */ /* 0x004fda0003f05270 */
[----:B------:R-:W-:Y:S05]  /*00a0*/  @P0 EXIT ;  /* 0x000000000000094d */ /* 0x000fea0003800000 */
[----:B------:R-:W0:Y:S01]  /*00b0*/  LDC.64 R8, c[0x0][0x398] ;  /* 0x0000e600ff087b82 */ /* 0x000e220000000a00 */
[C---:B------:R-:W-:Y:S01]  /*00c0*/  IADD3 R11, PT, PT, R7.reuse, 0x1, RZ ;  /* 0x00000001070b7810 */ /* 0x040fe20007ffe0ff */
[----:B0-----:R-:W-:-:S04]  /*00d0*/  IMAD.WIDE.U32 R6, R7, 0x4, R8 ;  /* 0x0000000407067825 */ /* 0x001fc800078e0008 */
[----:B------:R-:W-:Y:S01]  /*00e0*/  IMAD.WIDE.U32 R8, R11, 0x4, R8 ;  /* 0x000000040b087825 */ /* 0x000fe200078e0008 */
[----:B------:R-:W2:Y:S04]  /*00f0*/  LDG.E R0, desc[UR4][R6.64] ;  /* 0x0000000406007981 */ /* 0x000ea8000c1e1900 */
[----:B------:R-:W2:Y:S02]  /*0100*/  LDG.E R13, desc[UR4][R8.64] ;  /* 0x00000004080d7981 */ /* 0x000ea4000c1e1900 */
[----:B--2---:R-:W-:-:S13]  /*0110*/  ISETP.GE.AND P0, PT, R0, R13, PT ;  /* 0x0000000d0000720c */ /* 0x004fda0003f06270 */
[----:B------:R-:W-:Y:S05]  /*0120*/  @P0 EXIT ;  /* 0x000000000000094d */ /* 0x000fea0003800000 */
[----:B------:R-:W0:Y:S01]  /*0130*/  LDC.64 R6, c[0x0][0x3a0] ;  /* 0x0000e800ff067b82 */ /* 0x000e220000000a00 */
[----:B------:R-:W1:Y:S01]  /*0140*/  LDCU UR6, c[0x0][0x390] ;  /* 0x00007200ff0677ac */ /* 0x000e620008000800 */
[----:B------:R-:W2:Y:S06]  /*0150*/  LDCU UR8, c[0x0][0x390] ;  /* 0x00007200ff0877ac */ /* 0x000eac0008000800 */
[----:B------:R-:W3:Y:S08]  /*0160*/  LDC.64 R8, c[0x0][0x3a0] ;  /* 0x0000e800ff087b82 */ /* 0x000ef00000000a00 */
[----:B------:R-:W4:Y:S01]  /*0170*/  LDC.64 R10, c[0x0][0x388] ;  /* 0x0000e200ff0a7b82 */ /* 0x000f220000000a00 */
[----:B0-----:R-:W-:-:S06]  /*0180*/  IMAD.WIDE R6, R0, 0x4, R6 ;  /* 0x0000000400067825 */ /* 0x001fcc00078e0206 */
[----:B------:R-:W5:Y:S02]  /*0190*/  LDG.E R7, desc[UR4][R6.64] ;  /* 0x0000000406077981 */ /* 0x000f64000c1e1900 */
[----:B-----5:R-:W-:-:S06]  /*01a0*/  IMAD.WIDE R4, R7, 0x4, R4 ;  /* 0x0000000407047825 */ /* 0x020fcc00078e0204 */
[----:B------:R-:W5:Y:S01]  /*01b0*/  LDG.E R4, desc[UR4][R4.64] ;  /* 0x0000000404047981 */ /* 0x000f62000c1e1900 */
[----:B-1----:R-:W-:Y:S01]  /*01c0*/  MOV R15, UR6 ;  /* 0x00000006000f7c02 */ /* 0x002fe20008000f00 */
[----:B------:R-:W-:Y:S03]  /*01d0*/  BSSY.RECONVERGENT B0, `(.L_x_0) ;  /* 0x000000d000007945 */ /* 0x000fe60003800200 */
[----:B-----5:R-:W-:-:S13]  /*01e0*/  ISETP.NE.AND P0, PT, R4, R15, PT ;  /* 0x0000000f0400720c */ /* 0x020fda0003f05270 */
[----:B--234-:R-:W-:Y:S05]  /*01f0*/  @!P0 BRA `(.L_x_1) ;  /* 0x0000000000288947 */ /* 0x01cfea0003800000 */
.L_x_2:
[----:B------:R-:W-:-:S04]  /*0200*/  IADD3 R0, PT, PT, R0, 0x1, RZ ;  /* 0x0000000100007810 */ /* 0x000fc80007ffe0ff */
[----:B------:R-:W-:-:S13]  /*0210*/  ISETP.NE.AND P0, PT, R0, R13, PT ;  /* 0x0000000d0000720c */ /* 0x000fda0003f05270 */
[----:B------:R-:W-:Y:S05]  /*0220*/  @!P0 EXIT ;  /* 0x000000000000894d */ /* 0x000fea0003800000 */
[----:B------:R-:W-:-:S05]  /*0230*/  IMAD.WIDE R6, R0, 0x4, R8 ;  /* 0x0000000400067825 */ /* 0x000fca00078e0208 */
[----:B------:R-:W2:Y:S02]  /*0240*/  LDG.E R5, desc[UR4][R6.64] ;  /* 0x0000000406057981 */ /* 0x000ea4000c1e1900 */
[----:B--2---:R-:W-:-:S06]  /*0250*/  IMAD.WIDE R4, R5, 0x4, R10 ;  /* 0x0000000405047825 */ /* 0x004fcc00078e020a */
[----:B------:R-:W2:Y:S01]  /*0260*/  LDG.E R4, desc[UR4][R4.64] ;  /* 0x0000000404047981 */ /* 0x000ea2000c1e1900 */
[----:B------:R-:W-:-:S04]  /*0270*/  MOV R15, UR8 ;  /* 0x00000008000f7c02 */ /* 0x000fc80008000f00 */
[----:B--2---:R-:W-:-:S13]  /*0280*/  ISETP.NE.AND P0, PT, R4, R15, PT ;  /* 0x0000000f0400720c */ /* 0x004fda0003f05270 */
[----:B------:R-:W-:Y:S05]  /*0290*/  @P0 BRA `(.L_x_2) ;  /* 0xfffffffc00d80947 */ /* 0x000fea000383ffff */
.L_x_1:
[----:B------:R-:W-:Y:S05]  /*02a0*/  BSYNC.RECONVERGENT B0 ;  /* 0x0000000000007941 */ /* 0x000fea0003800200 */
.L_x_0:
[----:B------:R-:W0:Y:S01]  /*02b0*/  S2R R0, SR_LANEID ;  /* 0x0000000000007919 */ /* 0x000e220000000000 */
[----:B------:R-:W1:Y:S01]  /*02c0*/  LDC.64 R4, c[0x0][0x380] ;  /* 0x0000e000ff047b82 */ /* 0x000e620000000a00 */
[----:B------:R-:W-:Y:S01]  /*02d0*/  VOTEU.ANY UR6, UPT, PT ;  /* 0x0000000000067886 */ /* 0x000fe200038e0100 */
[----:B------:R-:W-:Y:S01]  /*02e0*/  IADD3 R7, PT, PT, R15, 0x1, RZ ;  /* 0x000000010f077810 */ /* 0x000fe20007ffe0ff */
[----:B------:R-:W-:Y:S02]  /*02f0*/  UFLO.U32 UR7, UR6 ;  /* 0x00000006000772bd */ /* 0x000fe400080e0000 */
[----:B------:R-:W1:Y:S02]  /*0300*/  POPC R9, UR6 ;  /* 0x0000000600097d09 */ /* 0x000e640008000000 */
[----:B------:R-:W-:Y:S02]  /*0310*/  STG.E desc[UR4][R2.64], R7 ;  /* 0x0000000702007986 */ /* 0x000fe4000c101904 */
[----:B0-----:R-:W-:-:S13]  /*0320*/  ISETP.EQ.U32.AND P0, PT, R0, UR7, PT ;  /* 0x0000000700007c0c */ /* 0x001fda000bf02070 */
[----:B-1----:R-:W-:Y:S01]  /*0330*/  @P0 REDG.E.ADD.STRONG.GPU desc[UR4][R4.64], R9 ;  /* 0x000000090400098e */ /* 0x002fe2000c12e104 */
[----:B------:R-:W-:Y:S05]  /*0340*/  EXIT ;  /* 0x000000000000794d */ /* 0x000fea0003800000 */
.L_x_3:
[----:B------:R-:W-:-:S00]  /*0350*/  BRA `(.L_x_3) ;  /* 0xfffffffc00fc7947 */ /* 0x000fc0000383ffff */
[----:B------:R-:W-:-:S00]  /*0360*/  NOP ;  /* 0x0000000000007918 */ /* 0x000fc00000000000 */
        /* <DEDUP_REMOVED lines=9> */
.L_x_19:


//--------------------- .text._Z13top_down_stepPiS_iS_S_ --------------------------
	.section	.text._Z13top_down_stepPiS_iS_S_,"ax",@progbits
	.align	128
        .global         _Z13top_down_stepPiS_iS_S_
        .type           _Z13top_down_stepPiS_iS_S_,@function
        .size           _Z13top_down_stepPiS_iS_S_,(.L_x_20 - _Z13top_down_stepPiS_iS_S_)
        .other          _Z13top_down_stepPiS_iS_S_,@"STO_CUDA_ENTRY STV_DEFAULT"
_Z13top_down_stepPiS_iS_S_:
.text._Z13top_down_stepPiS_iS_S_:
[----:B------:R-:W-:Y:S01]  /*0000*/  LDC R1, c[0x0][0x37c] ;  /* 0x0000df00ff017b82 */ /* 0x000fe20000000800 */
[----:B------:R-:W0:Y:S07]  /*0010*/  S2R R7, SR_TID.X ;  /* 0x0000000000077919 */ /* 0x000e2e0000002100 */
[----:B------:R-:W0:Y:S01]  /*0020*/  S2UR UR4, SR_CTAID.X ;  /* 0x00000000000479c3 */ /* 0x000e220000002500 */
[----:B------:R-:W1:Y:S07]  /*0030*/  LDCU.64 UR6, c[0x0][0x358] ;  /* 0x00006b00ff0677ac */ /* 0x000e6e0008000a00 */
[----:B------:R-:W0:Y:S08]  /*0040*/  LDC R0, c[0x0][0x360] ;  /* 0x0000d800ff007b82 */ /* 0x000e300000000800 */
[----:B------:R-:W2:Y:S08]  /*0050*/  LDC.64 R2, c[0x0][0x388] ;  /* 0x0000e200ff027b82 */ /* 0x000eb00000000a00 */
[----:B------:R-:W3:Y:S01]  /*0060*/  LDC R11, c[0x0][0x390] ;  /* 0x0000e400ff0b7b82 */ /* 0x000ee20000000800 */
[----:B0-----:R-:W-:-:S04]  /*0070*/  IMAD R7, R0, UR4, R7 ;  /* 0x0000000400077c24 */ /* 0x001fc8000f8e0207 */
[----:B--2---:R-:W-:-:S06]  /*0080*/  IMAD.WIDE.U32 R2, R7, 0x4, R2 ;  /* 0x0000000407027825 */ /* 0x004fcc00078e0002 */
[----:B-1----:R-:W3:Y:S02]  /*0090*/  LDG.E R2, desc[UR6][R2.64] ;  /* 0x0000000602027981 */ /* 0x002ee4000c1e1900 */
[----:B---3--:R-:W-:-:S13]  /*00a0*/  ISETP.NE.AND P0, PT, R2, R11, PT ;  /* 0x0000000b0200720c */ /* 0x008fda0003f05270 */
[----:B------:R-:W-:Y:S05]  /*00b0*/  @P0 EXIT ;  /* 0x000000000000094d */ /* 0x000fea0003800000 */
[----:B------:R-:W0:Y:S01]  /*00c0*/  LDC.64 R4, c[0x0][0x398] ;  /* 0x0000e600ff047b82 */ /* 0x000e220000000a00 */
[C---:B------:R-:W-:Y:S02]  /*00d0*/  VIADD R9, R7.reuse, 0x1 ;  /* 0x0000000107097836 */ /* 0x040fe40000000000 */
[----:B0-----:R-:W-:-:S04]  /*00e0*/  IMAD.WIDE.U32 R2, R7, 0x4, R4 ;  /* 0x0000000407027825 */ /* 0x001fc800078e0004 */
[----:B------:R-:W-:Y:S02]  /*00f0*/  IMAD.WIDE.U32 R4, R9, 0x4, R4 ;  /* 0x0000000409047825 */ /* 0x000fe400078e0004 */
[----:B------:R-:W2:Y:S04]  /*0100*/  LDG.E R3, desc[UR6][R2.64] ;  /* 0x0000000602037981 */ /* 0x000ea8000c1e1900 */
[----:B------:R-:W2:Y:S02]  /*0110*/  LDG.E R12, desc[UR6][R4.64] ;  /* 0x00000006040c7981 */ /* 0x000ea4000c1e1900 */
[----:B--2---:R-:W-:-:S13]  /*0120*/  ISETP.GE.AND P0, PT, R3, R12, PT ;  /* 0x0000000c0300720c */ /* 0x004fda0003f06270 */
[----:B------:R-:W-:Y:S05]  /*0130*/  @P0 EXIT ;  /* 0x000000000000094d */ /* 0x000fea0003800000 */
[--C-:B------:R-:W-:Y:S01]  /*0140*/  IMAD.IADD R0, R12, 0x1, -R3.reuse ;  /* 0x000000010c007824 */ /* 0x100fe200078e0a03 */
[----:B------:R-:W-:Y:S01]  /*0150*/  BSSY.RECONVERGENT B0, `(.L_x_4) ;  /* 0x000001d000007945 */ /* 0x000fe20003800200 */
[----:B------:R-:W-:-:S03]  /*0160*/  IMAD.MOV.U32 R2, RZ, RZ, R3 ;  /* 0x000000ffff027224 */ /* 0x000fc600078e0003 */
[----:B------:R-:W-:Y:S02]  /*0170*/  LOP3.LUT P0, R8, R0, 0x3, RZ, 0xc0, !PT ;  /* 0x0000000300087812 */ /* 0x000fe4000780c0ff */
[----:B------:R-:W-:-:S11]  /*0180*/  IADD3 R0, PT, PT, R11, 0x1, RZ ;  /* 0x000000010b007810 */ /* 0x000fd60007ffe0ff */
[----:B------:R-:W-:Y:S05]  /*0190*/  @!P0 BRA `(.L_x_5) ;  /* 0x0000000000608947 */ /* 0x000fea0003800000 */
[----:B------:R-:W0:Y:S01]  /*01a0*/  LDC.64 R4, c[0x0][0x388] ;  /* 0x0000e200ff047b82 */ /* 0x000e220000000a00 */
[----:B------:R-:W-:Y:S01]  /*01b0*/  IMAD.MOV R13, RZ, RZ, -R8 ;  /* 0x000000ffff0d7224 */ /* 0x000fe200078e0a08 */
[----:B------:R-:W-:-:S06]  /*01c0*/  MOV R2, R3 ;  /* 0x0000000300027202 */ /* 0x000fcc0000000f00 */
[----:B------:R-:W1:Y:S02]  /*01d0*/  LDC.64 R6, c[0x0][0x3a0] ;  /* 0x0000e800ff067b82 */ /* 0x000e640000000a00 */
.L_x_8:
[----:B-12---:R-:W-:-:S06]  /*01e0*/  IMAD.WIDE R8, R2, 0x4, R6 ;  /* 0x0000000402087825 */ /* 0x006fcc00078e0206 */
[----:B------:R-:W0:Y:S02]  /*01f0*/  LDG.E R9, desc[UR6][R8.64] ;  /* 0x0000000608097981 */ /* 0x000e24000c1e1900 */
[----:B0-----:R-:W-:-:S05]  /*0200*/  IMAD.WIDE R10, R9, 0x4, R4 ;  /* 0x00000004090a7825 */ /* 0x001fca00078e0204 */
[----:B------:R-:W2:Y:S01]  /*0210*/  LDG.E R14, desc[UR6][R10.64] ;  /* 0x000000060a0e7981 */ /* 0x000ea2000c1e1900 */
[----:B------:R-:W-:Y:S01]  /*0220*/  VIADD R13, R13, 0x1 ;  /* 0x000000010d0d7836 */ /* 0x000fe20000000000 */
[----:B------:R-:W-:Y:S04]  /*0230*/  BSSY.RECONVERGENT B1, `(.L_x_6) ;  /* 0x000000c000017945 */ /* 0x000fe80003800200 */
[----:B------:R-:W-:Y:S02]  /*0240*/  ISETP.NE.AND P0, PT, R13, RZ, PT ;  /* 0x000000ff0d00720c */ /* 0x000fe40003f05270 */
[----:B--2---:R-:W-:-:S13]  /*0250*/  ISETP.NE.AND P1, PT, R14, -0x1, PT ;  /* 0xffffffff0e00780c */ /* 0x004fda0003f25270 */
[----:B------:R-:W-:Y:S05]  /*0260*/  @P1 BRA `(.L_x_7) ;  /* 0x0000000000201947 */ /* 0x000fea0003800000 */
[----:B------:R-:W0:Y:S01]  /*0270*/  S2R R14, SR_LANEID ;  /* 0x00000000000e7919 */ /* 0x000e220000000000 */
[----:B------:R-:W1:Y:S01]  /*0280*/  LDC.64 R8, c[0x0][0x380] ;  /* 0x0000e000ff087b82 */ /* 0x000e620000000a00 */
[----:B------:R-:W-:Y:S02]  /*0290*/  VOTEU.ANY UR4, UPT, PT ;  /* 0x0000000000047886 */ /* 0x000fe400038e0100 */
[----:B------:R-:W-:Y:S02]  /*02a0*/  UFLO.U32 UR5, UR4 ;  /* 0x00000004000572bd */ /* 0x000fe400080e0000 */
[----:B------:R-:W1:Y:S01]  /*02b0*/  POPC R15, UR4 ;  /* 0x00000004000f7d09 */ /* 0x000e620008000000 */
[----:B------:R2:W-:Y:S03]  /*02c0*/  STG.E desc[UR6][R10.64], R0 ;  /* 0x000000000a007986 */ /* 0x0005e6000c101906 */
[----:B0-----:R-:W-:-:S13]  /*02d0*/  ISETP.EQ.U32.AND P1, PT, R14, UR5, PT ;  /* 0x000000050e007c0c */ /* 0x001fda000bf22070 */
[----:B-1----:R2:W-:Y:S02]  /*02e0*/  @P1 REDG.E.ADD.STRONG.GPU desc[UR6][R8.64], R15 ;  /* 0x0000000f0800198e */ /* 0x0025e4000c12e106 */
.L_x_7:
[----:B------:R-:W-:Y:S05]  /*02f0*/  BSYNC.RECONVERGENT B1 ;  /* 0x0000000000017941 */ /* 0x000fea0003800200 */
.L_x_6:
[----:B------:R-:W-:Y:S01]  /*0300*/  IADD3 R2, PT, PT, R2, 0x1, RZ ;  /* 0x0000000102027810 */ /* 0x000fe20007ffe0ff */
[----:B------:R-:W-:Y:S06]  /*0310*/  @P0 BRA `(.L_x_8) ;  /* 0xfffffffc00b00947 */ /* 0x000fec000383ffff */
.L_x_5:
[----:B------:R-:W-:Y:S05]  /*0320*/  BSYNC.RECONVERGENT B0 ;  /* 0x0000000000007941 */ /* 0x000fea0003800200 */
.L_x_4:
[----:B------:R-:W-:-:S05]  /*0330*/  IMAD.IADD R3, R3, 0x1, -R12 ;  /* 0x0000000103037824 */ /* 0x000fca00078e0a0c */
[----:B------:R-:W-:-:S13]  /*0340*/  ISETP.GT.U32.AND P0, PT, R3, -0x4, PT ;  /* 0xfffffffc0300780c */ /* 0x000fda0003f04070 */
[----:B------:R-:W-:Y:S05]  /*0350*/  @P0 EXIT ;  /* 0x000000000000094d */ /* 0x000fea0003800000 */
[----:B------:R-:W0:Y:S01]  /*0360*/  LDC.64 R4, c[0x0][0x388] ;  /* 0x0000e200ff047b82 */ /* 0x000e220000000a00 */
[----:B------:R-:W1:Y:S01]  /*0370*/  LDCU.64 UR4, c[0x0][0x3a0] ;  /* 0x00007400ff0477ac */ /* 0x000e620008000a00 */
[----:B------:R-:W-:Y:S01]  /*0380*/  IADD3 R3, PT, PT, -R12, R2, RZ ;  /* 0x000000020c037210 */ /* 0x000fe20007ffe1ff */
[----:B-1----:R-:W-:-:S04]  /*0390*/  UIADD3 UR4, UP0, UPT, UR4, 0x8, URZ ;  /* 0x0000000804047890 */ /* 0x002fc8000ff1e0ff */
[----:B------:R-:W-:-:S12]  /*03a0*/  UIADD3.X UR5, UPT, UPT, URZ, UR5, URZ, UP0, !UPT ;  /* 0x00000005ff057290 */ /* 0x000fd800087fe4ff */
.L_x_17:
[----:B--2---:R-:W-:Y:S01]  /*03b0*/  MOV R7, UR5 ;  /* 0x0000000500077c02 */ /* 0x004fe20008000f00 */
[----:B------:R-:W-:-:S04]  /*03c0*/  IMAD.U32 R6, RZ, RZ, UR4 ;  /* 0x00000004ff067e24 */ /* 0x000fc8000f8e00ff */
[----:B------:R-:W-:-:S05]  /*03d0*/  IMAD.WIDE R6, R2, 0x4, R6 ;  /* 0x0000000402067825 */ /* 0x000fca00078e0206 */
[----:B--2---:R-:W0:Y:S02]  /*03e0*/  LDG.E R9, desc[UR6][R6.64+-0x8] ;  /* 0xfffff80606097981 */ /* 0x004e24000c1e1900 */
[----:B0-----:R-:W-:-:S05]  /*03f0*/  IMAD.WIDE R8, R9, 0x4, R4 ;  /* 0x0000000409087825 */ /* 0x001fca00078e0204 */
[----:B------:R-:W2:Y:S01]  /*0400*/  LDG.E R10, desc[UR6][R8.64] ;  /* 0x00000006080a7981 */ /* 0x000ea2000c1e1900 */
[----:B------:R-:W-:Y:S01]  /*0410*/  BSSY.RECONVERGENT B0, `(.L_x_9) ;  /* 0x000000b000007945 */ /* 0x000fe20003800200 */
        /* <DEDUP_REMOVED lines=10> */
.L_x_10:
[----:B------:R-:W-:Y:S05]  /*04c0*/  BSYNC.RECONVERGENT B0 ;  /* 0x0000000000007941 */ /* 0x000fea0003800200 */
.L_x_9:
[----:B--2---:R-:W2:Y:S02]  /*04d0*/  LDG.E R9, desc[UR6][R6.64+-0x4] ;  /* 0xfffffc0606097981 */ /* 0x004ea4000c1e1900 */
[----:B--2---:R-:W-:-:S05]  /*04e0*/  IMAD.WIDE R8, R9, 0x4, R4 ;  /* 0x0000000409087825 */ /* 0x004fca00078e0204 */
        /* <DEDUP_REMOVED lines=12> */
.L_x_12:
[----:B------:R-:W-:Y:S05]  /*05b0*/  BSYNC.RECONVERGENT B0 ;  /* 0x0000000000007941 */ /* 0x000fea0003800200 */
.L_x_11:
        /* <DEDUP_REMOVED lines=14> */
.L_x_14:
[----:B------:R-:W-:Y:S05]  /*06a0*/  BSYNC.RECONVERGENT B0 ;  /* 0x0000000000007941 */ /* 0x000fea0003800200 */
.L_x_13:
[----:B--2---:R-:W2:Y:S02]  /*06b0*/  LDG.E R9, desc[UR6][R6.64+0x4] ;  /* 0x0000040606097981 */ /* 0x004ea4000c1e1900 */
[----:B--2---:R-:W-:-:S05]  /*06c0*/  IMAD.WIDE R8, R9, 0x4, R4 ;  /* 0x0000000409087825 */ /* 0x004fca00078e0204 */
        /* <DEDUP_REMOVED lines=14> */
.L_x_16:
[----:B------:R-:W-:Y:S05]  /*07b0*/  BSYNC.RECONVERGENT B0 ;  /* 0x0000000000007941 */ /* 0x000fea0003800200 */
.L_x_15:
[----:B------:R-:W-:Y:S01]  /*07c0*/  IADD3 R2, PT, PT, R2, 0x4, RZ ;  /* 0x0000000402027810 */ /* 0x000fe20007ffe0ff */
[----:B------:R-:W-:Y:S06]  /*07d0*/  @P0 BRA `(.L_x_17) ;  /* 0xfffffff800f40947 */ /* 0x000fec000383ffff */
[----:B------:R-:W-:Y:S05]  /*07e0*/  EXIT ;  /* 0x000000000000794d */ /* 0x000fea0003800000 */
.L_x_18:
        /* <DEDUP_REMOVED lines=9> */
.L_x_20:


//--------------------- .nv.shared.reserved.0     --------------------------
	.section	.nv.shared.reserved.0,"aw",@nobits
	.weak		__nv_reservedSMEM_offset_0_alias
	.size		__nv_reservedSMEM_offset_0_alias, 0, 64
	.other		__nv_reservedSMEM_offset_0_alias,@"STO_CUDA_RESERVED_SHARED STV_DEFAULT"
__nv_reservedSMEM_offset_0_alias:
	.zero		0
	.zero		64


//--------------------- .nv.constant0._Z14bottom_up_stepPiS_iS_S_ --------------------------
	.section	.nv.constant0._Z14bottom_up_stepPiS_iS_S_,"a",@progbits
	.sectionflags	@""
	.align	4
.nv.constant0._Z14bottom_up_stepPiS_iS_S_:
	.zero		936


//--------------------- .nv.constant0._Z13top_down_stepPiS_iS_S_ --------------------------
	.section	.nv.constant0._Z13top_down_stepPiS_iS_S_,"a",@progbits
	.sectionflags	@""
	.align	4
.nv.constant0._Z13top_down_stepPiS_iS_S_:
	.zero		936


//--------------------- SYMBOLS --------------------------

	.type		.nv.reservedSmem.offset0,@object
	.size		.nv.reservedSmem.offset0,0x4
